	.headerflags	@"EF_CUDA_TEXMODE_UNIFIED EF_CUDA_64BIT_ADDRESS EF_CUDA_ACCELERATORS EF_CUDA_SM90 EF_CUDA_VIRTUAL_SM(EF_CUDA_SM90)"
	.elftype	@"ET_EXEC"


//--------------------- .nv.info                  --------------------------
	.section	.nv.info,"",@"SHT_CUDA_INFO"
	.align	4


	//----- nvinfo : EIATTR_REGCOUNT
	.align		4
        /*0000*/ 	.byte	0x04, 0x2f
        /*0002*/ 	.short	(.L_1 - .L_0)
	.align		4
.L_0:
        /*0004*/ 	.word	index@(triton_poi_fused_div_sum_2)
        /*0008*/ 	.word	0x00000012


	//----- nvinfo : EIATTR_MIN_STACK_SIZE
	.align		4
.L_1:
        /*000c*/ 	.byte	0x04, 0x12
        /*000e*/ 	.short	(.L_3 - .L_2)
	.align		4
.L_2:
        /*0010*/ 	.word	index@(triton_poi_fused_div_sum_2)
        /*0014*/ 	.word	0x00000000


	//----- nvinfo : EIATTR_FRAME_SIZE
	.align		4
.L_3:
        /*0018*/ 	.byte	0x04, 0x11
        /*001a*/ 	.short	(.L_5 - .L_4)
	.align		4
.L_4:
        /*001c*/ 	.word	index@(triton_poi_fused_div_sum_2)
        /*0020*/ 	.word	0x00000000


	//----- nvinfo : EIATTR_MIN_STACK_SIZE
	.align		4
.L_5:
        /*0024*/ 	.byte	0x04, 0x12
        /*0026*/ 	.short	(.L_7 - .L_6)
	.align		4
.L_6:
        /*0028*/ 	.word	index@(triton_poi_fused_div_sum_2)
        /*002c*/ 	.word	0x00000000
.L_7:


//--------------------- .nv.info.triton_poi_fused_div_sum_2 --------------------------
	.section	.nv.info.triton_poi_fused_div_sum_2,"",@"SHT_CUDA_INFO"
	.sectionflags	@""
	.align	4


	//----- nvinfo : EIATTR_CUDA_API_VERSION
	.align		4
        /*0000*/ 	.byte	0x04, 0x37
        /*0002*/ 	.short	(.L_9 - .L_8)
.L_8:
        /*0004*/ 	.word	0x0000007c


	//----- nvinfo : EIATTR_KPARAM_INFO
	.align		4
.L_9:
        /*0008*/ 	.byte	0x04, 0x17
        /*000a*/ 	.short	(.L_11 - .L_10)
.L_10:
        /*000c*/ 	.word	0x00000000
        /*0010*/ 	.short	0x0002
        /*0012*/ 	.short	0x0010
        /*0014*/ 	.byte	0x00, 0xf0, 0x11, 0x00


	//----- nvinfo : EIATTR_KPARAM_INFO
	.align		4
.L_11:
        /*0018*/ 	.byte	0x04, 0x17
        /*001a*/ 	.short	(.L_13 - .L_12)
.L_12:
        /*001c*/ 	.word	0x00000000
        /*0020*/ 	.short	0x0001
        /*0022*/ 	.short	0x0008
        /*0024*/ 	.byte	0x00, 0xf4, 0x21, 0x00


	//----- nvinfo : EIATTR_KPARAM_INFO
	.align		4
.L_13:
        /*0028*/ 	.byte	0x04, 0x17
        /*002a*/ 	.short	(.L_15 - .L_14)
.L_14:
        /*002c*/ 	.word	0x00000000
        /*0030*/ 	.short	0x0000
        /*0032*/ 	.short	0x0000
        /*0034*/ 	.byte	0x00, 0xf4, 0x21, 0x00


	//----- nvinfo : EIATTR_SPARSE_MMA_MASK
	.align		4
.L_15:
        /*0038*/ 	.byte	0x03, 0x50
        /*003a*/ 	.short	0x0000


	//----- nvinfo : EIATTR_MAXREG_COUNT
	.align		4
        /*003c*/ 	.byte	0x03, 0x1b
        /*003e*/ 	.short	0x00ff


	//----- nvinfo : EIATTR_EXIT_INSTR_OFFSETS
	.align		4
        /*0040*/ 	.byte	0x04, 0x1c
        /*0042*/ 	.short	(.L_17 - .L_16)


	//   ....[0]....
.L_16:
        /*0044*/ 	.word	0x00000290


	//----- nvinfo : EIATTR_REQNTID
	.align		4
.L_17:
        /*0048*/ 	.byte	0x04, 0x10
        /*004a*/ 	.short	(.L_19 - .L_18)
.L_18:
        /*004c*/ 	.word	0x00000080
        /*0050*/ 	.word	0x00000001
        /*0054*/ 	.word	0x00000001


	//----- nvinfo : EIATTR_CBANK_PARAM_SIZE
	.align		4
.L_19:
        /*0058*/ 	.byte	0x03, 0x19
        /*005a*/ 	.short	0x0014


	//----- nvinfo : EIATTR_PARAM_CBANK
	.align		4
        /*005c*/ 	.byte	0x04, 0x0a
        /*005e*/ 	.short	(.L_21 - .L_20)
	.align		4
.L_20:
        /*0060*/ 	.word	index@(.nv.constant0.triton_poi_fused_div_sum_2)
        /*0064*/ 	.short	0x0210
        /*0066*/ 	.short	0x0014


	//----- nvinfo : EIATTR_SW_WAR
	.align		4
.L_21:
        /*0068*/ 	.byte	0x04, 0x36
        /*006a*/ 	.short	(.L_23 - .L_22)
.L_22:
        /*006c*/ 	.word	0x00000008
.L_23:


//--------------------- .nv.callgraph             --------------------------
	.section	.nv.callgraph,"",@"SHT_CUDA_CALLGRAPH"
	.align	4
	.sectionentsize	8
	.align		4
        /*0000*/ 	.word	0x00000000
	.align		4
        /*0004*/ 	.word	0xffffffff
	.align		4
        /*0008*/ 	.word	0x00000000
	.align		4
        /*000c*/ 	.word	0xfffffffe
	.align		4
        /*0010*/ 	.word	0x00000000
	.align		4
        /*0014*/ 	.word	0xfffffffd
	.align		4
        /*0018*/ 	.word	0x00000000
	.align		4
        /*001c*/ 	.word	0xfffffffc


//--------------------- .text.triton_poi_fused_div_sum_2 --------------------------
	.section	.text.triton_poi_fused_div_sum_2,"ax",@progbits
	.align	128
        .global         triton_poi_fused_div_sum_2
        .type           triton_poi_fused_div_sum_2,@function
        .size           triton_poi_fused_div_sum_2,(.L_x_1 - triton_poi_fused_div_sum_2)
        .other          triton_poi_fused_div_sum_2,@"STO_CUDA_ENTRY STV_DEFAULT"
triton_poi_fused_div_sum_2:
.text.triton_poi_fused_div_sum_2:
[----:B------:R-:W-:Y:S01]  /*0000*/  LDC R1, c[0x0][0x28] ;  /* 0x00000a00ff017b82 */ /* 0x000fe20000000800 */
[----:B------:R-:W1:Y:S07]  /*0010*/  S2R R5, SR_TID.X ;  /* 0x0000000000057919 */ /* 0x000e6e0000002100 */
[----:B------:R-:W2:Y:S01]  /*0020*/  LDC.64 R2, c[0x0][0x210] ;  /* 0x00008400ff027b82 */ /* 0x000ea20000000a00 */
[----:B------:R-:W-:Y:S01]  /*0030*/  ULDC.64 UR4, c[0x0][0x208] ;  /* 0x0000820000047ab9 */ /* 0x000fe20000000a00 */
[----:B------:R-:W3:Y:S01]  /*0040*/  S2R R0, SR_CTAID.X ;  /* 0x0000000000007919 */ /* 0x000ee20000002500 */
[----:B-1----:R-:W-:-:S02]  /*0050*/  LOP3.LUT R5, R5, 0x7f, RZ, 0xc0, !PT ;  /* 0x0000007f05057812 */ /* 0x002fc400078ec0ff */
[----:B---3--:R-:W-:Y:S02]  /*0060*/  SHF.R.S32.HI R4, RZ, 0x18, R0 ;  /* 0x00000018ff047819 */ /* 0x008fe40000011400 */
[----:B------:R-:W-:Y:S02]  /*0070*/  LEA R5, R0, R5, 0x7 ;  /* 0x0000000500057211 */ /* 0x000fe400078e38ff */
[----:B------:R-:W-:-:S04]  /*0080*/  SGXT R0, R4, 0x1 ;  /* 0x000000010400781a */ /* 0x000fc80000000200 */
[CC--:B------:R-:W-:Y:S02]  /*0090*/  LEA.HI R4, R0.reuse, R5.reuse, RZ, 0x6 ;  /* 0x0000000500047211 */ /* 0x0c0fe400078f30ff */
[----:B------:R-:W-:Y:S02]  /*00a0*/  LEA.HI R0, R0, R5, RZ, 0x8 ;  /* 0x0000000500007211 */ /* 0x000fe400078f40ff */
[----:B------:R-:W-:Y:S02]  /*00b0*/  LOP3.LUT R4, R4, 0xffffffc0, RZ, 0xc0, !PT ;  /* 0xffffffc004047812 */ /* 0x000fe400078ec0ff */
[----:B------:R-:W-:-:S04]  /*00c0*/  LOP3.LUT R0, R0, 0xffffff00, RZ, 0xc0, !PT ;  /* 0xffffff0000007812 */ /* 0x000fc800078ec0ff */
[----:B------:R-:W-:-:S04]  /*00d0*/  IADD3 R11, R0, R5, -R4 ;  /* 0x00000005000b7210 */ /* 0x000fc80007ffe804 */
[----:B------:R-:W-:Y:S01]  /*00e0*/  IADD3 R9, R11, 0x40, RZ ;  /* 0x000000400b097810 */ /* 0x000fe20007ffe0ff */
[----:B--2---:R-:W-:Y:S01]  /*00f0*/  IMAD.WIDE R6, R11, 0x4, R2 ;  /* 0x000000040b067825 */ /* 0x004fe200078e0202 */
[----:B------:R-:W-:-:S03]  /*0100*/  IADD3 R13, R11, 0x80, RZ ;  /* 0x000000800b0d7810 */ /* 0x000fc60007ffe0ff */
[--C-:B------:R-:W-:Y:S01]  /*0110*/  IMAD.WIDE R8, R9, 0x4, R2.reuse ;  /* 0x0000000409087825 */ /* 0x100fe200078e0202 */
[----:B------:R-:W-:Y:S01]  /*0120*/  IADD3 R15, R11, 0xc0, RZ ;  /* 0x000000c00b0f7810 */ /* 0x000fe20007ffe0ff */
[----:B------:R-:W2:Y:S02]  /*0130*/  LDG.E.EL R6, desc[UR4][R6.64] ;  /* 0x0000000406067981 */ /* 0x000ea4000c2e1900 */
[--C-:B------:R-:W-:Y:S02]  /*0140*/  IMAD.WIDE R10, R13, 0x4, R2.reuse ;  /* 0x000000040d0a7825 */ /* 0x100fe400078e0202 */
[----:B------:R-:W2:Y:S02]  /*0150*/  LDG.E.EL R9, desc[UR4][R8.64] ;  /* 0x0000000408097981 */ /* 0x000ea4000c2e1900 */
[--C-:B------:R-:W-:Y:S02]  /*0160*/  IMAD.WIDE R12, R15, 0x4, R2.reuse ;  /* 0x000000040f0c7825 */ /* 0x100fe400078e0202 */
[----:B------:R-:W3:Y:S04]  /*0170*/  LDG.E.EL R10, desc[UR4][R10.64] ;  /* 0x000000040a0a7981 */ /* 0x000ee8000c2e1900 */
[----:B------:R-:W4:Y:S01]  /*0180*/  LDG.E.EL R12, desc[UR4][R12.64] ;  /* 0x000000040c0c7981 */ /* 0x000f22000c2e1900 */
[----:B------:R-:W-:-:S05]  /*0190*/  IMAD.WIDE R2, R5, 0x4, R2 ;  /* 0x0000000405027825 */ /* 0x000fca00078e0202 */
[----:B------:R-:W5:Y:S01]  /*01a0*/  LDG.E R0, desc[UR4][R2.64] ;  /* 0x0000000402007981 */ /* 0x000f62000c1e1900 */
[----:B--2---:R-:W-:Y:S02]  /*01b0*/  FADD R15, R6, R9 ;  /* 0x00000009060f7221 */ /* 0x004fe40000000000 */
[----:B------:R-:W1:Y:S02]  /*01c0*/  LDC.64 R6, c[0x0][0x218] ;  /* 0x00008600ff067b82 */ /* 0x000e640000000a00 */
[----:B---3--:R-:W-:-:S04]  /*01d0*/  FADD R15, R10, R15 ;  /* 0x0000000f0a0f7221 */ /* 0x008fc80000000000 */
[----:B----4-:R-:W-:-:S05]  /*01e0*/  FADD R15, R12, R15 ;  /* 0x0000000f0c0f7221 */ /* 0x010fca0000000000 */
[C---:B------:R-:W-:Y:S02]  /*01f0*/  FSETP.GT.AND P0, PT, |R15|.reuse, 8.50705917302346158658e+37, PT ;  /* 0x7e8000000f00780b */ /* 0x040fe40003f04200 */
[----:B------:R-:W-:-:S11]  /*0200*/  FSETP.GEU.AND P1, PT, |R15|, 1.175494350822287508e-38, PT ;  /* 0x008000000f00780b */ /* 0x000fd60003f2e200 */
[----:B------:R-:W-:Y:S01]  /*0210*/  @P0 FMUL R15, R15, 0.25 ;  /* 0x3e8000000f0f0820 */ /* 0x000fe20000400000 */
[----:B-----5:R-:W-:Y:S01]  /*0220*/  @P0 FMUL R0, R0, 0.25 ;  /* 0x3e80000000000820 */ /* 0x020fe20000400000 */
[----:B-1----:R-:W-:-:S04]  /*0230*/  IMAD.WIDE R2, R5, 0x4, R6 ;  /* 0x0000000405027825 */ /* 0x002fc800078e0206 */
[----:B------:R-:W-:Y:S01]  /*0240*/  @!P1 FMUL R15, R15, 16777216 ;  /* 0x4b8000000f0f9820 */ /* 0x000fe20000400000 */
[----:B------:R-:W-:-:S05]  /*0250*/  @!P1 FMUL R0, R0, 16777216 ;  /* 0x4b80000000009820 */ /* 0x000fca0000400000 */
[----:B------:R-:W1:Y:S02]  /*0260*/  MUFU.RCP R15, R15 ;  /* 0x0000000f000f7308 */ /* 0x000e640000001000 */
[----:B-1----:R-:W-:-:S05]  /*0270*/  FMUL R5, R15, R0 ;  /* 0x000000000f057220 */ /* 0x002fca0000400000 */
[----:B------:R-:W-:Y:S01]  /*0280*/  STG.E desc[UR4][R2.64], R5 ;  /* 0x0000000502007986 */ /* 0x000fe2000c101904 */
[----:B------:R-:W-:Y:S05]  /*0290*/  EXIT ;  /* 0x000000000000794d */ /* 0x000fea0003800000 */
.L_x_0:
[----:B------:R-:W-:-:S00]  /*02a0*/  BRA `(.L_x_0) ;  /* 0xfffffffc00fc7947 */ /* 0x000fc0000383ffff */
[----:B------:R-:W-:-:S00]  /*02b0*/  NOP ;  /* 0x0000000000007918 */ /* 0x000fc00000000000 */
        /* <DEDUP_REMOVED lines=12> */
.L_x_1:


//--------------------- .nv.constant0.triton_poi_fused_div_sum_2 --------------------------
	.section	.nv.constant0.triton_poi_fused_div_sum_2,"a",@progbits
	.sectionflags	@""
	.align	4
.nv.constant0.triton_poi_fused_div_sum_2:
	.zero		548
